//
// Generated by NVIDIA NVVM Compiler
//
// Compiler Build ID: CL-36424714
// Cuda compilation tools, release 13.0, V13.0.88
// Based on NVVM 20.0.0
//

.version 9.0
.target sm_100
.address_size 64

	// .globl	_Z18softmaxNaiveKernelPKfPfi
// _ZZ18softmaxNaiveKernelPKfPfiE5s_sum has been demoted

.visible .entry _Z18softmaxNaiveKernelPKfPfi(
	.param .u64 .ptr .align 1 _Z18softmaxNaiveKernelPKfPfi_param_0,
	.param .u64 .ptr .align 1 _Z18softmaxNaiveKernelPKfPfi_param_1,
	.param .u32 _Z18softmaxNaiveKernelPKfPfi_param_2
)
{
	.reg .pred 	%p<6>;
	.reg .b32 	%r<14>;
	.reg .b32 	%f<18>;
	.reg .b64 	%rd<10>;
	// demoted variable
	.shared .align 4 .f32 _ZZ18softmaxNaiveKernelPKfPfiE5s_sum;
	ld.param.u64 	%rd3, [_Z18softmaxNaiveKernelPKfPfi_param_0];
	ld.param.u64 	%rd4, [_Z18softmaxNaiveKernelPKfPfi_param_1];
	ld.param.u32 	%r8, [_Z18softmaxNaiveKernelPKfPfi_param_2];
	cvta.to.global.u64 	%rd1, %rd4;
	mov.u32 	%r13, %tid.x;
	setp.ne.s32 	%p1, %r13, 0;
	@%p1 bra 	$L__BB0_2;
	mov.b32 	%r9, 0;
	st.shared.u32 	[_ZZ18softmaxNaiveKernelPKfPfiE5s_sum], %r9;
$L__BB0_2:
	bar.sync 	0;
	setp.ge.s32 	%p2, %r13, %r8;
	@%p2 bra 	$L__BB0_5;
	mov.u32 	%r2, %ntid.x;
	cvta.to.global.u64 	%rd2, %rd3;
	mov.u32 	%r12, %r13;
$L__BB0_4:
	mul.wide.s32 	%rd5, %r12, 4;
	add.s64 	%rd6, %rd2, %rd5;
	ld.global.f32 	%f2, [%rd6];
	fma.rn.f32 	%f3, %f2, 0f3BBB989D, 0f3F000000;
	cvt.sat.f32.f32 	%f4, %f3;
	mov.f32 	%f5, 0f4B400001;
	mov.f32 	%f6, 0f437C0000;
	fma.rm.f32 	%f7, %f4, %f6, %f5;
	add.f32 	%f8, %f7, 0fCB40007F;
	neg.f32 	%f9, %f8;
	fma.rn.f32 	%f10, %f2, 0f3FB8AA3B, %f9;
	fma.rn.f32 	%f11, %f2, 0f32A57060, %f10;
	mov.b32 	%r10, %f7;
	shl.b32 	%r11, %r10, 23;
	mov.b32 	%f12, %r11;
	ex2.approx.ftz.f32 	%f13, %f11;
	mul.f32 	%f14, %f13, %f12;
	add.s64 	%rd7, %rd1, %rd5;
	st.global.f32 	[%rd7], %f14;
	atom.shared.add.f32 	%f15, [_ZZ18softmaxNaiveKernelPKfPfiE5s_sum], %f14;
	add.s32 	%r12, %r12, %r2;
	setp.lt.s32 	%p3, %r12, %r8;
	@%p3 bra 	$L__BB0_4;
$L__BB0_5:
	setp.ge.s32 	%p4, %r13, %r8;
	bar.sync 	0;
	@%p4 bra 	$L__BB0_8;
	ld.shared.f32 	%f1, [_ZZ18softmaxNaiveKernelPKfPfiE5s_sum];
	mov.u32 	%r5, %ntid.x;
$L__BB0_7:
	mul.wide.s32 	%rd8, %r13, 4;
	add.s64 	%rd9, %rd1, %rd8;
	ld.global.f32 	%f16, [%rd9];
	div.rn.f32 	%f17, %f16, %f1;
	st.global.f32 	[%rd9], %f17;
	add.s32 	%r13, %r13, %r5;
	setp.lt.s32 	%p5, %r13, %r8;
	@%p5 bra 	$L__BB0_7;
$L__BB0_8:
	ret;

}


// ===== COMPILED SASS (sm_100) =====

	.target	sm_100

	.elftype	@"ET_EXEC"


//--------------------- .note.nv.tkinfo           --------------------------
	.section	.note.nv.tkinfo,"",@"SHT_NOTE"
	.sectionflags	@"SHF_NOTE_NV_TKINFO"
	.tkinfo
        /*0018*/ 	.word	0x00000002
        /*0030*/ 	.string	""
        /*0030*/ 	.string	"ptxas"
        /*0030*/ 	.string	"Cuda compilation tools, release 13.0, V13.0.88"
        /*0030*/ 	.string	"Build cuda_13.0.r13.0/compiler.36424714_0"
        /*0030*/ 	.string	"-arch sm_100 -m 64 "



//--------------------- .note.nv.cuinfo           --------------------------
	.section	.note.nv.cuinfo,"",@"SHT_NOTE"
	.sectionflags	@"SHF_NOTE_NV_CUINFO"
        /*0018*/ 	.short	0x0002
        /*001a*/ 	.short	0x0064
        /*001c*/ 	.short	0x0082
	.zero		2


//--------------------- .nv.info                  --------------------------
	.section	.nv.info,"",@"SHT_CUDA_INFO"
	.align	4


	//----- nvinfo : EIATTR_REGCOUNT
	.align		4
        /*0000*/ 	.byte	0x04, 0x2f
        /*0002*/ 	.short	(.L_1 - .L_0)
	.align		4
.L_0:
        /*0004*/ 	.word	index@(_Z18softmaxNaiveKernelPKfPfi)
        /*0008*/ 	.word	0x00000014


	//----- nvinfo : EIATTR_FRAME_SIZE
	.align		4
.L_1:
        /*000c*/ 	.byte	0x04, 0x11
        /*000e*/ 	.short	(.L_3 - .L_2)
	.align		4
.L_2:
        /*0010*/ 	.word	index@($__internal_0_$__cuda_sm3x_div_rn_noftz_f32_slowpath)
        /*0014*/ 	.word	0x00000000


	//----- nvinfo : EIATTR_FRAME_SIZE
	.align		4
.L_3:
        /*0018*/ 	.byte	0x04, 0x11
        /*001a*/ 	.short	(.L_5 - .L_4)
	.align		4
.L_4:
        /*001c*/ 	.word	index@(_Z18softmaxNaiveKernelPKfPfi)
        /*0020*/ 	.word	0x00000000


	//----- nvinfo : EIATTR_MIN_STACK_SIZE
	.align		4
.L_5:
        /*0024*/ 	.byte	0x04, 0x12
        /*0026*/ 	.short	(.L_7 - .L_6)
	.align		4
.L_6:
        /*0028*/ 	.word	index@(_Z18softmaxNaiveKernelPKfPfi)
        /*002c*/ 	.word	0x00000000
.L_7:


//--------------------- .nv.compat                --------------------------
	.section	.nv.compat,"",@"SHT_CUDA_COMPAT_INFO"
	.align	4
        /*0000*/ 	.byte	0x02, 0x09, 0x00, 0x00, 0x02, 0x02, 0x01, 0x00, 0x02, 0x05, 0x05, 0x00, 0x03, 0x07, 0x01, 0x01
        /*0010*/ 	.byte	0x02, 0x03, 0x00, 0x00, 0x02, 0x06, 0x01, 0x00, 0x04, 0x0b, 0x08, 0x00, 0x01, 0x00, 0x00, 0x00
        /*0020*/ 	.byte	0x00, 0x00, 0x00, 0x00


//--------------------- .nv.info._Z18softmaxNaiveKernelPKfPfi --------------------------
	.section	.nv.info._Z18softmaxNaiveKernelPKfPfi,"",@"SHT_CUDA_INFO"
	.sectionflags	@""
	.align	4


	//----- nvinfo : EIATTR_CUDA_API_VERSION
	.align		4
        /*0000*/ 	.byte	0x04, 0x37
        /*0002*/ 	.short	(.L_9 - .L_8)
.L_8:
        /*0004*/ 	.word	0x00000082


	//----- nvinfo : EIATTR_KPARAM_INFO
	.align		4
.L_9:
        /*0008*/ 	.byte	0x04, 0x17
        /*000a*/ 	.short	(.L_11 - .L_10)
.L_10:
        /*000c*/ 	.word	0x00000000
        /*0010*/ 	.short	0x0002
        /*0012*/ 	.short	0x0010
        /*0014*/ 	.byte	0x00, 0xf0, 0x11, 0x00


	//----- nvinfo : EIATTR_KPARAM_INFO
	.align		4
.L_11:
        /*0018*/ 	.byte	0x04, 0x17
        /*001a*/ 	.short	(.L_13 - .L_12)
.L_12:
        /*001c*/ 	.word	0x00000000
        /*0020*/ 	.short	0x0001
        /*0022*/ 	.short	0x0008
        /*0024*/ 	.byte	0x00, 0xf5, 0x21, 0x00


	//----- nvinfo : EIATTR_KPARAM_INFO
	.align		4
.L_13:
        /*0028*/ 	.byte	0x04, 0x17
        /*002a*/ 	.short	(.L_15 - .L_14)
.L_14:
        /*002c*/ 	.word	0x00000000
        /*0030*/ 	.short	0x0000
        /*0032*/ 	.short	0x0000
        /*0034*/ 	.byte	0x00, 0xf5, 0x21, 0x00


	//----- nvinfo : EIATTR_SPARSE_MMA_MASK
	.align		4
.L_15:
        /*0038*/ 	.byte	0x03, 0x50
        /*003a*/ 	.short	0x0000


	//----- nvinfo : EIATTR_MAXREG_COUNT
	.align		4
        /*003c*/ 	.byte	0x03, 0x1b
        /*003e*/ 	.short	0x00ff


	//----- nvinfo : EIATTR_NUM_BARRIERS
	.align		4
        /*0040*/ 	.byte	0x02, 0x4c
        /*0042*/ 	.byte	0x01
	.zero		1


	//----- nvinfo : EIATTR_MERCURY_ISA_VERSION
	.align		4
        /*0044*/ 	.byte	0x03, 0x5f
        /*0046*/ 	.short	0x0101


	//----- nvinfo : EIATTR_VRC_CTA_INIT_COUNT
	.align		4
        /*0048*/ 	.byte	0x02, 0x4a
	.zero		1
	.zero		1


	//----- nvinfo : EIATTR_EXIT_INSTR_OFFSETS
	.align		4
        /*004c*/ 	.byte	0x04, 0x1c
        /*004e*/ 	.short	(.L_17 - .L_16)


	//   ....[0]....
.L_16:
        /*0050*/ 	.word	0x00000310


	//   ....[1]....
        /*0054*/ 	.word	0x000004c0


	//----- nvinfo : EIATTR_CRS_STACK_SIZE
	.align		4
.L_17:
        /*0058*/ 	.byte	0x04, 0x1e
        /*005a*/ 	.short	(.L_19 - .L_18)
.L_18:
        /*005c*/ 	.word	0x00000000


	//----- nvinfo : EIATTR_CBANK_PARAM_SIZE
	.align		4
.L_19:
        /*0060*/ 	.byte	0x03, 0x19
        /*0062*/ 	.short	0x0014


	//----- nvinfo : EIATTR_PARAM_CBANK
	.align		4
        /*0064*/ 	.byte	0x04, 0x0a
        /*0066*/ 	.short	(.L_21 - .L_20)
	.align		4
.L_20:
        /*0068*/ 	.word	index@(.nv.constant0._Z18softmaxNaiveKernelPKfPfi)
        /*006c*/ 	.short	0x0380
        /*006e*/ 	.short	0x0014


	//----- nvinfo : EIATTR_SW_WAR
	.align		4
.L_21:
        /*0070*/ 	.byte	0x04, 0x36
        /*0072*/ 	.short	(.L_23 - .L_22)
.L_22:
        /*0074*/ 	.word	0x00000008
.L_23:


//--------------------- .nv.callgraph             --------------------------
	.section	.nv.callgraph,"",@"SHT_CUDA_CALLGRAPH"
	.align	4
	.sectionentsize	8
	.align		4
        /*0000*/ 	.word	0x00000000
	.align		4
        /*0004*/ 	.word	0xffffffff
	.align		4
        /*0008*/ 	.word	0x00000000
	.align		4
        /*000c*/ 	.word	0xfffffffe
	.align		4
        /*0010*/ 	.word	0x00000000
	.align		4
        /*0014*/ 	.word	0xfffffffd
	.align		4
        /*0018*/ 	.word	0x00000000
	.align		4
        /*001c*/ 	.word	0xfffffffc


//--------------------- .text._Z18softmaxNaiveKernelPKfPfi --------------------------
	.section	.text._Z18softmaxNaiveKernelPKfPfi,"ax",@progbits
	.align	128
        .global         _Z18softmaxNaiveKernelPKfPfi
        .type           _Z18softmaxNaiveKernelPKfPfi,@function
        .size           _Z18softmaxNaiveKernelPKfPfi,(.L_x_19 - _Z18softmaxNaiveKernelPKfPfi)
        .other          _Z18softmaxNaiveKernelPKfPfi,@"STO_CUDA_ENTRY STV_DEFAULT"
_Z18softmaxNaiveKernelPKfPfi:
.text._Z18softmaxNaiveKernelPKfPfi:
[----:B------:R-:W-:Y:S01]  /*0000*/  LDC R1, c[0x0][0x37c] ;  /* 0x0000df00ff017b82 */ /* 0x000fe20000000800 */
[----:B------:R-:W0:Y:S01]  /*0010*/  S2R R2, SR_TID.X ;  /* 0x0000000000027919 */ /* 0x000e220000002100 */
[----:B------:R-:W1:Y:S01]  /*0020*/  LDCU UR4, c[0x0][0x390] ;  /* 0x00007200ff0477ac */ /* 0x000e620008000800 */
[----:B------:R-:W2:Y:S01]  /*0030*/  LDCU.64 UR6, c[0x0][0x358] ;  /* 0x00006b00ff0677ac */ /* 0x000ea20008000a00 */
[----:B-1----:R-:W-:Y:S01]  /*0040*/  IMAD.U32 R5, RZ, RZ, UR4 ;  /* 0x00000004ff057e24 */ /* 0x002fe2000f8e00ff */
[----:B0-----:R-:W-:-:S13]  /*0050*/  ISETP.NE.AND P0, PT, R2, RZ, PT ;  /* 0x000000ff0200720c */ /* 0x001fda0003f05270 */
[----:B------:R-:W0:Y:S01]  /*0060*/  @!P0 S2R R3, SR_CgaCtaId ;  /* 0x0000000000038919 */ /* 0x000e220000008800 */
[----:B------:R-:W-:-:S04]  /*0070*/  @!P0 MOV R0, 0x400 ;  /* 0x0000040000008802 */ /* 0x000fc80000000f00 */
[----:B0-----:R-:W-:-:S05]  /*0080*/  @!P0 LEA R0, R3, R0, 0x18 ;  /* 0x0000000003008211 */ /* 0x001fca00078ec0ff */
[----:B------:R0:W-:Y:S01]  /*0090*/  @!P0 STS [R0], RZ ;  /* 0x000000ff00008388 */ /* 0x0001e20000000800 */
[----:B------:R-:W-:Y:S01]  /*00a0*/  BAR.SYNC.DEFER_BLOCKING 0x0 ;  /* 0x0000000000007b1d */ /* 0x000fe20000010000 */
[----:B------:R-:W-:-:S13]  /*00b0*/  ISETP.GE.AND P0, PT, R2, R5, PT ;  /* 0x000000050200720c */ /* 0x000fda0003f06270 */
[----:B0-2---:R-:W-:Y:S05]  /*00c0*/  @P0 BRA `(.L_x_0) ;  /* 0x0000000000840947 */ /* 0x005fea0003800000 */
[----:B------:R-:W0:Y:S01]  /*00d0*/  S2R R5, SR_CgaCtaId ;  /* 0x0000000000057919 */ /* 0x000e220000008800 */
[----:B------:R-:W1:Y:S01]  /*00e0*/  LDC R8, c[0x0][0x360] ;  /* 0x0000d800ff087b82 */ /* 0x000e620000000800 */
[----:B------:R-:W-:Y:S01]  /*00f0*/  MOV R0, 0x400 ;  /* 0x0000040000007802 */ /* 0x000fe20000000f00 */
[----:B------:R-:W-:-:S03]  /*0100*/  IMAD.MOV.U32 R3, RZ, RZ, R2 ;  /* 0x000000ffff037224 */ /* 0x000fc600078e0002 */
[----:B0-----:R-:W-:-:S07]  /*0110*/  LEA R10, R5, R0, 0x18 ;  /* 0x00000000050a7211 */ /* 0x001fce00078ec0ff */
.L_x_3:
[----:B------:R-:W0:Y:S02]  /*0120*/  LDC.64 R4, c[0x0][0x380] ;  /* 0x0000e000ff047b82 */ /* 0x000e240000000a00 */
[----:B0-----:R-:W-:-:S06]  /*0130*/  IMAD.WIDE R4, R3, 0x4, R4 ;  /* 0x0000000403047825 */ /* 0x001fcc00078e0204 */
[----:B------:R-:W2:Y:S01]  /*0140*/  LDG.E R4, desc[UR6][R4.64] ;  /* 0x0000000604047981 */ /* 0x000ea2000c1e1900 */
[----:B------:R-:W-:Y:S01]  /*0150*/  IMAD.MOV.U32 R7, RZ, RZ, 0x3bbb989d ;  /* 0x3bbb989dff077424 */ /* 0x000fe200078e00ff */
[----:B------:R-:W-:Y:S05]  /*0160*/  YIELD ;  /* 0x0000000000007946 */ /* 0x000fea0003800000 */
[----:B------:R-:W-:Y:S01]  /*0170*/  IMAD.MOV.U32 R9, RZ, RZ, 0x437c0000 ;  /* 0x437c0000ff097424 */ /* 0x000fe200078e00ff */
[----:B------:R-:W-:Y:S01]  /*0180*/  BSSY.RECONVERGENT B0, `(.L_x_1) ;  /* 0x0000010000007945 */ /* 0x000fe20003800200 */
[----:B--2---:R-:W-:Y:S02]  /*0190*/  FFMA.SAT R0, R4, R7, 0.5 ;  /* 0x3f00000004007423 */ /* 0x004fe40000002007 */
[----:B------:R-:W0:Y:S02]  /*01a0*/  LDC.64 R6, c[0x0][0x388] ;  /* 0x0000e200ff067b82 */ /* 0x000e240000000a00 */
[----:B------:R-:W-:-:S04]  /*01b0*/  FFMA.RM R0, R0, R9, 12582913 ;  /* 0x4b40000100007423 */ /* 0x000fc80000004009 */
[C---:B------:R-:W-:Y:S01]  /*01c0*/  FADD R9, R0.reuse, -12583039 ;  /* 0xcb40007f00097421 */ /* 0x040fe20000000000 */
[----:B------:R-:W-:-:S03]  /*01d0*/  IMAD.SHL.U32 R0, R0, 0x800000, RZ ;  /* 0x0080000000007824 */ /* 0x000fc600078e00ff */
[----:B------:R-:W-:-:S04]  /*01e0*/  FFMA R9, R4, 1.4426950216293334961, -R9 ;  /* 0x3fb8aa3b04097823 */ /* 0x000fc80000000809 */
[----:B------:R-:W-:-:S06]  /*01f0*/  FFMA R9, R4, 1.925963033500011079e-08, R9 ;  /* 0x32a5706004097823 */ /* 0x000fcc0000000009 */
[----:B------:R-:W2:Y:S01]  /*0200*/  MUFU.EX2 R9, R9 ;  /* 0x0000000900097308 */ /* 0x000ea20000000800 */
[----:B0-----:R-:W-:-:S04]  /*0210*/  IMAD.WIDE R4, R3, 0x4, R6 ;  /* 0x0000000403047825 */ /* 0x001fc800078e0206 */
[----:B--2---:R-:W-:-:S05]  /*0220*/  FMUL R7, R0, R9 ;  /* 0x0000000900077220 */ /* 0x004fca0000400000 */
[----:B------:R0:W-:Y:S02]  /*0230*/  STG.E desc[UR6][R4.64], R7 ;  /* 0x0000000704007986 */ /* 0x0001e4000c101906 */
.L_x_2:
[----:B0-----:R-:W0:Y:S02]  /*0240*/  LDS R4, [R10] ;  /* 0x000000000a047984 */ /* 0x001e240000000800 */
[----:B0-----:R-:W-:-:S05]  /*0250*/  FADD R5, R7, R4 ;  /* 0x0000000407057221 */ /* 0x001fca0000000000 */
[----:B------:R-:W0:Y:S02]  /*0260*/  ATOMS.CAST.SPIN P0, [R10], R4, R5 ;  /* 0x000000040a00758d */ /* 0x000e240001800005 */
[----:B0-----:R-:W-:Y:S05]  /*0270*/  @!P0 BRA `(.L_x_2) ;  /* 0xfffffffc00f08947 */ /* 0x001fea000383ffff */
[----:B------:R-:W-:Y:S05]  /*0280*/  BSYNC.RECONVERGENT B0 ;  /* 0x0000000000007941 */ /* 0x000fea0003800200 */
.L_x_1:
[----:B------:R-:W0:Y:S01]  /*0290*/  LDCU UR4, c[0x0][0x390] ;  /* 0x00007200ff0477ac */ /* 0x000e220008000800 */
[----:B-1----:R-:W-:Y:S02]  /*02a0*/  IMAD.IADD R3, R8, 0x1, R3 ;  /* 0x0000000108037824 */ /* 0x002fe400078e0203 */
[----:B0-----:R-:W-:-:S05]  /*02b0*/  IMAD.U32 R5, RZ, RZ, UR4 ;  /* 0x00000004ff057e24 */ /* 0x001fca000f8e00ff */
[----:B------:R-:W-:-:S13]  /*02c0*/  ISETP.GE.AND P0, PT, R3, R5, PT ;  /* 0x000000050300720c */ /* 0x000fda0003f06270 */
[----:B------:R-:W-:Y:S05]  /*02d0*/  @!P0 BRA `(.L_x_3) ;  /* 0xfffffffc00908947 */ /* 0x000fea000383ffff */
.L_x_0:
[----:B------:R-:W-:Y:S05]  /*02e0*/  WARPSYNC.ALL ;  /* 0x0000000000007948 */ /* 0x000fea0003800000 */
[----:B------:R-:W-:Y:S01]  /*02f0*/  BAR.SYNC.DEFER_BLOCKING 0x0 ;  /* 0x0000000000007b1d */ /* 0x000fe20000010000 */
[----:B------:R-:W-:-:S13]  /*0300*/  ISETP.GE.AND P0, PT, R2, R5, PT ;  /* 0x000000050200720c */ /* 0x000fda0003f06270 */
[----:B------:R-:W-:Y:S05]  /*0310*/  @P0 EXIT ;  /* 0x000000000000094d */ /* 0x000fea0003800000 */
[----:B------:R-:W0:Y:S01]  /*0320*/  S2UR UR5, SR_CgaCtaId ;  /* 0x00000000000579c3 */ /* 0x000e220000008800 */
[----:B------:R-:W-:-:S07]  /*0330*/  UMOV UR4, 0x400 ;  /* 0x0000040000047882 */ /* 0x000fce0000000000 */
[----:B------:R-:W1:Y:S01]  /*0340*/  LDC.64 R4, c[0x0][0x388] ;  /* 0x0000e200ff047b82 */ /* 0x000e620000000a00 */
[----:B0-----:R-:W-:Y:S01]  /*0350*/  ULEA UR4, UR5, UR4, 0x18 ;  /* 0x0000000405047291 */ /* 0x001fe2000f8ec0ff */
[----:B------:R-:W0:Y:S08]  /*0360*/  LDCU UR5, c[0x0][0x390] ;  /* 0x00007200ff0577ac */ /* 0x000e300008000800 */
[----:B------:R-:W2:Y:S02]  /*0370*/  LDS R3, [UR4] ;  /* 0x00000004ff037984 */ /* 0x000ea40008000800 */
[----:B------:R-:W3:Y:S02]  /*0380*/  LDCU UR4, c[0x0][0x360] ;  /* 0x00006c00ff0477ac */ /* 0x000ee40008000800 */
.L_x_6:
[----:B-1----:R-:W-:-:S05]  /*0390*/  IMAD.WIDE R6, R2, 0x4, R4 ;  /* 0x0000000402067825 */ /* 0x002fca00078e0204 */
[----:B------:R-:W4:Y:S01]  /*03a0*/  LDG.E R0, desc[UR6][R6.64] ;  /* 0x0000000606007981 */ /* 0x000f22000c1e1900 */
[----:B--2---:R-:W1:Y:S01]  /*03b0*/  MUFU.RCP R8, R3 ;  /* 0x0000000300087308 */ /* 0x004e620000001000 */
[----:B------:R-:W-:Y:S01]  /*03c0*/  BSSY.RECONVERGENT B0, `(.L_x_4) ;  /* 0x000000b000007945 */ /* 0x000fe20003800200 */
[----:B-1----:R-:W-:-:S04]  /*03d0*/  FFMA R9, -R3, R8, 1 ;  /* 0x3f80000003097423 */ /* 0x002fc80000000108 */
[----:B------:R-:W-:Y:S02]  /*03e0*/  FFMA R9, R8, R9, R8 ;  /* 0x0000000908097223 */ /* 0x000fe40000000008 */
[----:B----4-:R-:W1:Y:S02]  /*03f0*/  FCHK P0, R0, R3 ;  /* 0x0000000300007302 */ /* 0x010e640000000000 */
[----:B------:R-:W-:-:S04]  /*0400*/  FFMA R8, R0, R9, RZ ;  /* 0x0000000900087223 */ /* 0x000fc800000000ff */
[----:B------:R-:W-:-:S04]  /*0410*/  FFMA R10, -R3, R8, R0 ;  /* 0x00000008030a7223 */ /* 0x000fc80000000100 */
[----:B------:R-:W-:Y:S01]  /*0420*/  FFMA R9, R9, R10, R8 ;  /* 0x0000000a09097223 */ /* 0x000fe20000000008 */
[----:B-1----:R-:W-:Y:S06]  /*0430*/  @!P0 BRA `(.L_x_5) ;  /* 0x00000000000c8947 */ /* 0x002fec0003800000 */
[----:B------:R-:W-:-:S07]  /*0440*/  MOV R8, 0x460 ;  /* 0x0000046000087802 */ /* 0x000fce0000000f00 */
[----:B0--3--:R-:W-:Y:S05]  /*0450*/  CALL.REL.NOINC `($__internal_0_$__cuda_sm3x_div_rn_noftz_f32_slowpath) ;  /* 0x00000000001c7944 */ /* 0x009fea0003c00000 */
[----:B------:R-:W-:-:S07]  /*0460*/  IMAD.MOV.U32 R9, RZ, RZ, R0 ;  /* 0x000000ffff097224 */ /* 0x000fce00078e0000 */
.L_x_5:
[----:B0--3--:R-:W-:Y:S05]  /*0470*/  BSYNC.RECONVERGENT B0 ;  /* 0x0000000000007941 */ /* 0x009fea0003800200 */
.L_x_4:
[----:B------:R4:W-:Y:S01]  /*0480*/  STG.E desc[UR6][R6.64], R9 ;  /* 0x0000000906007986 */ /* 0x0009e2000c101906 */
[----:B------:R-:W-:-:S05]  /*0490*/  VIADD R2, R2, UR4 ;  /* 0x0000000402027c36 */ /* 0x000fca0008000000 */
[----:B------:R-:W-:-:S13]  /*04a0*/  ISETP.GE.AND P0, PT, R2, UR5, PT ;  /* 0x0000000502007c0c */ /* 0x000fda000bf06270 */
[----:B----4-:R-:W-:Y:S05]  /*04b0*/  @!P0 BRA `(.L_x_6) ;  /* 0xfffffffc00b48947 */ /* 0x010fea000383ffff */
[----:B------:R-:W-:Y:S05]  /*04c0*/  EXIT ;  /* 0x000000000000794d */ /* 0x000fea0003800000 */
        .weak           $__internal_0_$__cuda_sm3x_div_rn_noftz_f32_slowpath
        .type           $__internal_0_$__cuda_sm3x_div_rn_noftz_f32_slowpath,@function
        .size           $__internal_0_$__cuda_sm3x_div_rn_noftz_f32_slowpath,(.L_x_19 - $__internal_0_$__cuda_sm3x_div_rn_noftz_f32_slowpath)
$__internal_0_$__cuda_sm3x_div_rn_noftz_f32_slowpath:
[--C-:B------:R-:W-:Y:S01]  /*04d0*/  SHF.R.U32.HI R10, RZ, 0x17, R3.reuse ;  /* 0x00000017ff0a7819 */ /* 0x100fe20000011603 */
[----:B------:R-:W-:Y:S01]  /*04e0*/  BSSY.RECONVERGENT B1, `(.L_x_7) ;  /* 0x0000064000017945 */ /* 0x000fe20003800200 */
[--C-:B------:R-:W-:Y:S01]  /*04f0*/  SHF.R.U32.HI R9, RZ, 0x17, R0.reuse ;  /* 0x00000017ff097819 */ /* 0x100fe20000011600 */
[----:B------:R-:W-:Y:S01]  /*0500*/  IMAD.MOV.U32 R11, RZ, RZ, R0 ;  /* 0x000000ffff0b7224 */ /* 0x000fe200078e0000 */
[----:B------:R-:W-:Y:S01]  /*0510*/  LOP3.LUT R10, R10, 0xff, RZ, 0xc0, !PT ;  /* 0x000000ff0a0a7812 */ /* 0x000fe200078ec0ff */
[----:B------:R-:W-:Y:S01]  /*0520*/  IMAD.MOV.U32 R12, RZ, RZ, R3 ;  /* 0x000000ffff0c7224 */ /* 0x000fe200078e0003 */
[----:B------:R-:W-:-:S03]  /*0530*/  LOP3.LUT R16, R9, 0xff, RZ, 0xc0, !PT ;  /* 0x000000ff09107812 */ /* 0x000fc600078ec0ff */
[----:B------:R-:W-:Y:S02]  /*0540*/  VIADD R13, R10, 0xffffffff ;  /* 0xffffffff0a0d7836 */ /* 0x000fe40000000000 */
[----:B------:R-:W-:-:S03]  /*0550*/  VIADD R14, R16, 0xffffffff ;  /* 0xffffffff100e7836 */ /* 0x000fc60000000000 */
[----:B------:R-:W-:-:S04]  /*0560*/  ISETP.GT.U32.AND P0, PT, R13, 0xfd, PT ;  /* 0x000000fd0d00780c */ /* 0x000fc80003f04070 */
[----:B------:R-:W-:-:S13]  /*0570*/  ISETP.GT.U32.OR P0, PT, R14, 0xfd, P0 ;  /* 0x000000fd0e00780c */ /* 0x000fda0000704470 */
[----:B------:R-:W-:Y:S01]  /*0580*/  @!P0 IMAD.MOV.U32 R9, RZ, RZ, RZ ;  /* 0x000000ffff098224 */ /* 0x000fe200078e00ff */
[----:B------:R-:W-:Y:S06]  /*0590*/  @!P0 BRA `(.L_x_8) ;  /* 0x00000000005c8947 */ /* 0x000fec0003800000 */
[----:B------:R-:W-:Y:S02]  /*05a0*/  FSETP.GTU.FTZ.AND P1, PT, |R3|, +INF , PT ;  /* 0x7f8000000300780b */ /* 0x000fe40003f3c200 */
[----:B------:R-:W-:-:S04]  /*05b0*/  FSETP.GTU.FTZ.AND P0, PT, |R0|, +INF , PT ;  /* 0x7f8000000000780b */ /* 0x000fc80003f1c200 */
[----:B------:R-:W-:-:S13]  /*05c0*/  PLOP3.LUT P0, PT, P0, P1, PT, 0xf8, 0x8f ;  /* 0x00000000008f781c */ /* 0x000fda0000703f70 */
[----:B------:R-:W-:Y:S05]  /*05d0*/  @P0 BRA `(.L_x_9) ;  /* 0x00000004004c0947 */ /* 0x000fea0003800000 */
[----:B------:R-:W-:-:S13]  /*05e0*/  LOP3.LUT P0, RZ, R12, 0x7fffffff, R11, 0xc8, !PT ;  /* 0x7fffffff0cff7812 */ /* 0x000fda000780c80b */
[----:B------:R-:W-:Y:S05]  /*05f0*/  @!P0 BRA `(.L_x_10) ;  /* 0x00000004003c8947 */ /* 0x000fea0003800000 */
[C---:B------:R-:W-:Y:S02]  /*0600*/  FSETP.NEU.FTZ.AND P2, PT, |R0|.reuse, +INF , PT ;  /* 0x7f8000000000780b */ /* 0x040fe40003f5d200 */
[----:B------:R-:W-:Y:S02]  /*0610*/  FSETP.NEU.FTZ.AND P1, PT, |R3|, +INF , PT ;  /* 0x7f8000000300780b */ /* 0x000fe40003f3d200 */
[----:B------:R-:W-:-:S11]  /*0620*/  FSETP.NEU.FTZ.AND P0, PT, |R0|, +INF , PT ;  /* 0x7f8000000000780b */ /* 0x000fd60003f1d200 */
[----:B------:R-:W-:Y:S05]  /*0630*/  @!P1 BRA !P2, `(.L_x_10) ;  /* 0x00000004002c9947 */ /* 0x000fea0005000000 */
[----:B------:R-:W-:-:S04]  /*0640*/  LOP3.LUT P2, RZ, R11, 0x7fffffff, RZ, 0xc0, !PT ;  /* 0x7fffffff0bff7812 */ /* 0x000fc8000784c0ff */
[----:B------:R-:W-:-:S13]  /*0650*/  PLOP3.LUT P1, PT, P1, P2, PT, 0x2f, 0xf2 ;  /* 0x0000000000f2781c */ /* 0x000fda0000f24577 */
[----:B------:R-:W-:Y:S05]  /*0660*/  @P1 BRA `(.L_x_11) ;  /* 0x0000000400181947 */ /* 0x000fea0003800000 */
[----:B------:R-:W-:-:S04]  /*0670*/  LOP3.LUT P1, RZ, R12, 0x7fffffff, RZ, 0xc0, !PT ;  /* 0x7fffffff0cff7812 */ /* 0x000fc8000782c0ff */
[----:B------:R-:W-:-:S13]  /*0680*/  PLOP3.LUT P0, PT, P0, P1, PT, 0x2f, 0xf2 ;  /* 0x0000000000f2781c */ /* 0x000fda0000702577 */
[----:B------:R-:W-:Y:S05]  /*0690*/  @P0 BRA `(.L_x_12) ;  /* 0x0000000400000947 */ /* 0x000fea0003800000 */
[----:B------:R-:W-:Y:S02]  /*06a0*/  ISETP.GE.AND P0, PT, R14, RZ, PT ;  /* 0x000000ff0e00720c */ /* 0x000fe40003f06270 */
[----:B------:R-:W-:-:S11]  /*06b0*/  ISETP.GE.AND P1, PT, R13, RZ, PT ;  /* 0x000000ff0d00720c */ /* 0x000fd60003f26270 */
[----:B------:R-:W-:Y:S02]  /*06c0*/  @P0 IMAD.MOV.U32 R9, RZ, RZ, RZ ;  /* 0x000000ffff090224 */ /* 0x000fe400078e00ff */
[----:B------:R-:W-:Y:S01]  /*06d0*/  @!P0 FFMA R11, R0, 1.84467440737095516160e+19, RZ ;  /* 0x5f800000000b8823 */ /* 0x000fe200000000ff */
[----:B------:R-:W-:Y:S02]  /*06e0*/  @!P0 IMAD.MOV.U32 R9, RZ, RZ, -0x40 ;  /* 0xffffffc0ff098424 */ /* 0x000fe400078e00ff */
[----:B------:R-:W-:Y:S02]  /*06f0*/  @!P1 FFMA R12, R3, 1.84467440737095516160e+19, RZ ;  /* 0x5f800000030c9823 */ /* 0x000fe400000000ff */
[----:B------:R-:W-:-:S07]  /*0700*/  @!P1 VIADD R9, R9, 0x40 ;  /* 0x0000004009099836 */ /* 0x000fce0000000000 */
.L_x_8:
[----:B------:R-:W-:Y:S01]  /*0710*/  LEA R13, R10, 0xc0800000, 0x17 ;  /* 0xc08000000a0d7811 */ /* 0x000fe200078eb8ff */
[----:B------:R-:W-:Y:S04]  /*0720*/  BSSY.RECONVERGENT B2, `(.L_x_13) ;  /* 0x0000036000027945 */ /* 0x000fe80003800200 */
[----:B------:R-:W-:Y:S02]  /*0730*/  IMAD.IADD R13, R12, 0x1, -R13 ;  /* 0x000000010c0d7824 */ /* 0x000fe400078e0a0d */
[----:B------:R-:W-:Y:S02]  /*0740*/  VIADD R12, R16, 0xffffff81 ;  /* 0xffffff81100c7836 */ /* 0x000fe40000000000 */
[----:B------:R-:W0:Y:S01]  /*0750*/  MUFU.RCP R14, R13 ;  /* 0x0000000d000e7308 */ /* 0x000e220000001000 */
[----:B------:R-:W-:Y:S01]  /*0760*/  FADD.FTZ R15, -R13, -RZ ;  /* 0x800000ff0d0f7221 */ /* 0x000fe20000010100 */
[C---:B------:R-:W-:Y:S01]  /*0770*/  IMAD R0, R12.reuse, -0x800000, R11 ;  /* 0xff8000000c007824 */ /* 0x040fe200078e020b */
[----:B------:R-:W-:-:S05]  /*0780*/  IADD3 R12, PT, PT, R12, 0x7f, -R10 ;  /* 0x0000007f0c0c7810 */ /* 0x000fca0007ffe80a */
[----:B------:R-:W-:Y:S02]  /*0790*/  IMAD.IADD R9, R12, 0x1, R9 ;  /* 0x000000010c097824 */ /* 0x000fe400078e0209 */
[----:B0-----:R-:W-:-:S04]  /*07a0*/  FFMA R17, R14, R15, 1 ;  /* 0x3f8000000e117423 */ /* 0x001fc8000000000f */
[----:B------:R-:W-:-:S04]  /*07b0*/  FFMA R16, R14, R17, R14 ;  /* 0x000000110e107223 */ /* 0x000fc8000000000e */
[----:B------:R-:W-:-:S04]  /*07c0*/  FFMA R11, R0, R16, RZ ;  /* 0x00000010000b7223 */ /* 0x000fc800000000ff */
[----:B------:R-:W-:-:S04]  /*07d0*/  FFMA R14, R15, R11, R0 ;  /* 0x0000000b0f0e7223 */ /* 0x000fc80000000000 */
[----:B------:R-:W-:-:S04]  /*07e0*/  FFMA R17, R16, R14, R11 ;  /* 0x0000000e10117223 */ /* 0x000fc8000000000b */
[----:B------:R-:W-:-:S04]  /*07f0*/  FFMA R14, R15, R17, R0 ;  /* 0x000000110f0e7223 */ /* 0x000fc80000000000 */
[----:B------:R-:W-:-:S05]  /*0800*/  FFMA R0, R16, R14, R17 ;  /* 0x0000000e10007223 */ /* 0x000fca0000000011 */
[----:B------:R-:W-:-:S04]  /*0810*/  SHF.R.U32.HI R10, RZ, 0x17, R0 ;  /* 0x00000017ff0a7819 */ /* 0x000fc80000011600 */
[----:B------:R-:W-:-:S05]  /*0820*/  LOP3.LUT R10, R10, 0xff, RZ, 0xc0, !PT ;  /* 0x000000ff0a0a7812 */ /* 0x000fca00078ec0ff */
[----:B------:R-:W-:-:S04]  /*0830*/  IMAD.IADD R13, R10, 0x1, R9 ;  /* 0x000000010a0d7824 */ /* 0x000fc800078e0209 */
[----:B------:R-:W-:-:S05]  /*0840*/  VIADD R10, R13, 0xffffffff ;  /* 0xffffffff0d0a7836 */ /* 0x000fca0000000000 */
[----:B------:R-:W-:-:S13]  /*0850*/  ISETP.GE.U32.AND P0, PT, R10, 0xfe, PT ;  /* 0x000000fe0a00780c */ /* 0x000fda0003f06070 */
[----:B------:R-:W-:Y:S05]  /*0860*/  @!P0 BRA `(.L_x_14) ;  /* 0x0000000000808947 */ /* 0x000fea0003800000 */
[----:B------:R-:W-:-:S13]  /*0870*/  ISETP.GT.AND P0, PT, R13, 0xfe, PT ;  /* 0x000000fe0d00780c */ /* 0x000fda0003f04270 */
[----:B------:R-:W-:Y:S05]  /*0880*/  @P0 BRA `(.L_x_15) ;  /* 0x00000000006c0947 */ /* 0x000fea0003800000 */
[----:B------:R-:W-:-:S13]  /*0890*/  ISETP.GE.AND P0, PT, R13, 0x1, PT ;  /* 0x000000010d00780c */ /* 0x000fda0003f06270 */
[----:B------:R-:W-:Y:S05]  /*08a0*/  @P0 BRA `(.L_x_16) ;  /* 0x0000000000740947 */ /* 0x000fea0003800000 */
[----:B------:R-:W-:Y:S02]  /*08b0*/  ISETP.GE.AND P0, PT, R13, -0x18, PT ;  /* 0xffffffe80d00780c */ /* 0x000fe40003f06270 */
[----:B------:R-:W-:-:S11]  /*08c0*/  LOP3.LUT R0, R0, 0x80000000, RZ, 0xc0, !PT ;  /* 0x8000000000007812 */ /* 0x000fd600078ec0ff */
[----:B------:R-:W-:Y:S05]  /*08d0*/  @!P0 BRA `(.L_x_16) ;  /* 0x0000000000688947 */ /* 0x000fea0003800000 */
[CCC-:B------:R-:W-:Y:S01]  /*08e0*/  FFMA.RZ R9, R16.reuse, R14.reuse, R17.reuse ;  /* 0x0000000e10097223 */ /* 0x1c0fe2000000c011 */
[C---:B------:R-:W-:Y:S02]  /*08f0*/  VIADD R12, R13.reuse, 0x20 ;  /* 0x000000200d0c7836 */ /* 0x040fe40000000000 */
[CCC-:B------:R-:W-:Y:S01]  /*0900*/  FFMA.RM R10, R16.reuse, R14.reuse, R17.reuse ;  /* 0x0000000e100a7223 */ /* 0x1c0fe20000004011 */
[----:B------:R-:W-:Y:S02]  /*0910*/  ISETP.NE.AND P2, PT, R13, RZ, PT ;  /* 0x000000ff0d00720c */ /* 0x000fe40003f45270 */
[----:B------:R-:W-:Y:S01]  /*0920*/  LOP3.LUT R11, R9, 0x7fffff, RZ, 0xc0, !PT ;  /* 0x007fffff090b7812 */ /* 0x000fe200078ec0ff */
[----:B------:R-:W-:Y:S01]  /*0930*/  FFMA.RP R9, R16, R14, R17 ;  /* 0x0000000e10097223 */ /* 0x000fe20000008011 */
[----:B------:R-:W-:Y:S01]  /*0940*/  ISETP.NE.AND P1, PT, R13, RZ, PT ;  /* 0x000000ff0d00720c */ /* 0x000fe20003f25270 */
[----:B------:R-:W-:Y:S01]  /*0950*/  IMAD.MOV R13, RZ, RZ, -R13 ;  /* 0x000000ffff0d7224 */ /* 0x000fe200078e0a0d */
[----:B------:R-:W-:-:S02]  /*0960*/  LOP3.LUT R11, R11, 0x800000, RZ, 0xfc, !PT ;  /* 0x008000000b0b7812 */ /* 0x000fc400078efcff */
[----:B------:R-:W-:Y:S02]  /*0970*/  FSETP.NEU.FTZ.AND P0, PT, R9, R10, PT ;  /* 0x0000000a0900720b */ /* 0x000fe40003f1d000 */
[----:B------:R-:W-:Y:S02]  /*0980*/  SHF.L.U32 R12, R11, R12, RZ ;  /* 0x0000000c0b0c7219 */ /* 0x000fe400000006ff */
[----:B------:R-:W-:Y:S02]  /*0990*/  SEL R10, R13, RZ, P2 ;  /* 0x000000ff0d0a7207 */ /* 0x000fe40001000000 */
[----:B------:R-:W-:Y:S02]  /*09a0*/  ISETP.NE.AND P1, PT, R12, RZ, P1 ;  /* 0x000000ff0c00720c */ /* 0x000fe40000f25270 */
[----:B------:R-:W-:Y:S02]  /*09b0*/  SHF.R.U32.HI R10, RZ, R10, R11 ;  /* 0x0000000aff0a7219 */ /* 0x000fe4000001160b */
[----:B------:R-:W-:-:S02]  /*09c0*/  PLOP3.LUT P0, PT, P0, P1, PT, 0xf8, 0x8f ;  /* 0x00000000008f781c */ /* 0x000fc40000703f70 */
[----:B------:R-:W-:Y:S02]  /*09d0*/  SHF.R.U32.HI R12, RZ, 0x1, R10 ;  /* 0x00000001ff0c7819 */ /* 0x000fe4000001160a */
[----:B------:R-:W-:-:S04]  /*09e0*/  SEL R9, RZ, 0x1, !P0 ;  /* 0x00000001ff097807 */ /* 0x000fc80004000000 */
[----:B------:R-:W-:-:S04]  /*09f0*/  LOP3.LUT R9, R9, 0x1, R12, 0xf8, !PT ;  /* 0x0000000109097812 */ /* 0x000fc800078ef80c */
[----:B------:R-:W-:-:S05]  /*0a00*/  LOP3.LUT R9, R9, R10, RZ, 0xc0, !PT ;  /* 0x0000000a09097212 */ /* 0x000fca00078ec0ff */
[----:B------:R-:W-:-:S05]  /*0a10*/  IMAD.IADD R9, R12, 0x1, R9 ;  /* 0x000000010c097824 */ /* 0x000fca00078e0209 */
[----:B------:R-:W-:Y:S01]  /*0a20*/  LOP3.LUT R0, R9, R0, RZ, 0xfc, !PT ;  /* 0x0000000009007212 */ /* 0x000fe200078efcff */
[----:B------:R-:W-:Y:S06]  /*0a30*/  BRA `(.L_x_16) ;  /* 0x0000000000107947 */ /* 0x000fec0003800000 */
.L_x_15:
[----:B------:R-:W-:-:S04]  /*0a40*/  LOP3.LUT R0, R0, 0x80000000, RZ, 0xc0, !PT ;  /* 0x8000000000007812 */ /* 0x000fc800078ec0ff */
[----:B------:R-:W-:Y:S01]  /*0a50*/  LOP3.LUT R0, R0, 0x7f800000, RZ, 0xfc, !PT ;  /* 0x7f80000000007812 */ /* 0x000fe200078efcff */
[----:B------:R-:W-:Y:S06]  /*0a60*/  BRA `(.L_x_16) ;  /* 0x0000000000047947 */ /* 0x000fec0003800000 */
.L_x_14:
[----:B------:R-:W-:-:S07]  /*0a70*/  IMAD R0, R9, 0x800000, R0 ;  /* 0x0080000009007824 */ /* 0x000fce00078e0200 */
.L_x_16:
[----:B------:R-:W-:Y:S05]  /*0a80*/  BSYNC.RECONVERGENT B2 ;  /* 0x0000000000027941 */ /* 0x000fea0003800200 */
.L_x_13:
[----:B------:R-:W-:Y:S05]  /*0a90*/  BRA `(.L_x_17) ;  /* 0x0000000000207947 */ /* 0x000fea0003800000 */
.L_x_12:
[----:B------:R-:W-:-:S04]  /*0aa0*/  LOP3.LUT R0, R12, 0x80000000, R11, 0x48, !PT ;  /* 0x800000000c007812 */ /* 0x000fc800078e480b */
[----:B------:R-:W-:Y:S01]  /*0ab0*/  LOP3.LUT R0, R0, 0x7f800000, RZ, 0xfc, !PT ;  /* 0x7f80000000007812 */ /* 0x000fe200078efcff */
[----:B------:R-:W-:Y:S06]  /*0ac0*/  BRA `(.L_x_17) ;  /* 0x0000000000147947 */ /* 0x000fec0003800000 */
.L_x_11:
[----:B------:R-:W-:Y:S01]  /*0ad0*/  LOP3.LUT R0, R12, 0x80000000, R11, 0x48, !PT ;  /* 0x800000000c007812 */ /* 0x000fe200078e480b */
[----:B------:R-:W-:Y:S06]  /*0ae0*/  BRA `(.L_x_17) ;  /* 0x00000000000c7947 */ /* 0x000fec0003800000 */
.L_x_10:
[----:B------:R-:W0:Y:S01]  /*0af0*/  MUFU.RSQ R0, -QNAN ;  /* 0xffc0000000007908 */ /* 0x000e220000001400 */
[----:B------:R-:W-:Y:S05]  /*0b00*/  BRA `(.L_x_17) ;  /* 0x0000000000047947 */ /* 0x000fea0003800000 */
.L_x_9:
[----:B------:R-:W-:-:S07]  /*0b10*/  FADD.FTZ R0, R0, R3 ;  /* 0x0000000300007221 */ /* 0x000fce0000010000 */
.L_x_17:
[----:B------:R-:W-:Y:S05]  /*0b20*/  BSYNC.RECONVERGENT B1 ;  /* 0x0000000000017941 */ /* 0x000fea0003800200 */
.L_x_7:
[----:B------:R-:W-:-:S04]  /*0b30*/  IMAD.MOV.U32 R9, RZ, RZ, 0x0 ;  /* 0x00000000ff097424 */ /* 0x000fc800078e00ff */
[----:B0-----:R-:W-:Y:S05]  /*0b40*/  RET.REL.NODEC R8 `(_Z18softmaxNaiveKernelPKfPfi) ;  /* 0xfffffff4082c7950 */ /* 0x001fea0003c3ffff */
.L_x_18:
[----:B------:R-:W-:-:S00]  /*0b50*/  BRA `(.L_x_18) ;  /* 0xfffffffc00fc7947 */ /* 0x000fc0000383ffff */
[----:B------:R-:W-:-:S00]  /*0b60*/  NOP ;  /* 0x0000000000007918 */ /* 0x000fc00000000000 */
        /* <DEDUP_REMOVED lines=9> */
.L_x_19:


//--------------------- .nv.shared._Z18softmaxNaiveKernelPKfPfi --------------------------
	.section	.nv.shared._Z18softmaxNaiveKernelPKfPfi,"aw",@nobits
	.sectionflags	@""
	.align	4
.nv.shared._Z18softmaxNaiveKernelPKfPfi:
	.zero		1028


//--------------------- .nv.shared.reserved.0     --------------------------
	.section	.nv.shared.reserved.0,"aw",@nobits
	.weak		__nv_reservedSMEM_offset_0_alias
	.size		__nv_reservedSMEM_offset_0_alias, 0, 64
	.other		__nv_reservedSMEM_offset_0_alias,@"STO_CUDA_RESERVED_SHARED STV_DEFAULT"
__nv_reservedSMEM_offset_0_alias:
	.zero		0
	.zero		64


//--------------------- .nv.constant0._Z18softmaxNaiveKernelPKfPfi --------------------------
	.section	.nv.constant0._Z18softmaxNaiveKernelPKfPfi,"a",@progbits
	.sectionflags	@""
	.align	4
.nv.constant0._Z18softmaxNaiveKernelPKfPfi:
	.zero		916


//--------------------- SYMBOLS --------------------------

	.type		.nv.reservedSmem.offset0,@object
	.size		.nv.reservedSmem.offset0,0x4
	.type		.nv.reservedSmem.cap,@object
	.size		.nv.reservedSmem.cap,0x4
